//
// Generated by NVIDIA NVVM Compiler
//
// Compiler Build ID: CL-36424714
// Cuda compilation tools, release 13.0, V13.0.88
// Based on NVVM 20.0.0
//

.version 9.0
.target sm_100
.address_size 64

	// .globl	_Z20MatrixMultiplyKernelPfS_S_iiii

.visible .entry _Z20MatrixMultiplyKernelPfS_S_iiii(
	.param .u64 .ptr .align 1 _Z20MatrixMultiplyKernelPfS_S_iiii_param_0,
	.param .u64 .ptr .align 1 _Z20MatrixMultiplyKernelPfS_S_iiii_param_1,
	.param .u64 .ptr .align 1 _Z20MatrixMultiplyKernelPfS_S_iiii_param_2,
	.param .u32 _Z20MatrixMultiplyKernelPfS_S_iiii_param_3,
	.param .u32 _Z20MatrixMultiplyKernelPfS_S_iiii_param_4,
	.param .u32 _Z20MatrixMultiplyKernelPfS_S_iiii_param_5,
	.param .u32 _Z20MatrixMultiplyKernelPfS_S_iiii_param_6
)
{
	.reg .pred 	%p<13>;
	.reg .b32 	%r<45>;
	.reg .b32 	%f<68>;
	.reg .b64 	%rd<40>;

	ld.param.u64 	%rd5, [_Z20MatrixMultiplyKernelPfS_S_iiii_param_0];
	ld.param.u64 	%rd6, [_Z20MatrixMultiplyKernelPfS_S_iiii_param_1];
	ld.param.u64 	%rd4, [_Z20MatrixMultiplyKernelPfS_S_iiii_param_2];
	ld.param.u32 	%r20, [_Z20MatrixMultiplyKernelPfS_S_iiii_param_3];
	ld.param.u32 	%r23, [_Z20MatrixMultiplyKernelPfS_S_iiii_param_4];
	ld.param.u32 	%r21, [_Z20MatrixMultiplyKernelPfS_S_iiii_param_5];
	ld.param.u32 	%r22, [_Z20MatrixMultiplyKernelPfS_S_iiii_param_6];
	cvta.to.global.u64 	%rd1, %rd6;
	cvta.to.global.u64 	%rd2, %rd5;
	mov.u32 	%r24, %tid.x;
	mov.u32 	%r25, %ntid.x;
	mov.u32 	%r26, %ctaid.x;
	mad.lo.s32 	%r1, %r25, %r26, %r24;
	mov.u32 	%r27, %tid.y;
	mov.u32 	%r28, %ntid.y;
	mov.u32 	%r29, %ctaid.y;
	mad.lo.s32 	%r2, %r28, %r29, %r27;
	setp.ge.s32 	%p1, %r2, %r23;
	setp.ge.s32 	%p2, %r1, %r21;
	or.pred  	%p3, %p1, %p2;
	@%p3 bra 	$L__BB0_14;
	setp.lt.s32 	%p4, %r22, 1;
	mov.f32 	%f67, 0f00000000;
	@%p4 bra 	$L__BB0_13;
	mul.lo.s32 	%r3, %r20, %r2;
	and.b32  	%r4, %r22, 7;
	setp.lt.u32 	%p5, %r22, 8;
	mov.f32 	%f67, 0f00000000;
	mov.b32 	%r43, 0;
	@%p5 bra 	$L__BB0_5;
	and.b32  	%r43, %r22, 2147483640;
	neg.s32 	%r41, %r43;
	shl.b32 	%r7, %r21, 3;
	add.s64 	%rd3, %rd2, 16;
	mov.f32 	%f67, 0f00000000;
	mul.wide.s32 	%rd11, %r21, 4;
	mov.u32 	%r39, %r3;
	mov.u32 	%r40, %r1;
$L__BB0_4:
	.pragma "nounroll";
	mul.wide.s32 	%rd7, %r39, 4;
	add.s64 	%rd8, %rd3, %rd7;
	ld.global.f32 	%f17, [%rd8+-16];
	mul.wide.s32 	%rd9, %r40, 4;
	add.s64 	%rd10, %rd1, %rd9;
	ld.global.f32 	%f18, [%rd10];
	fma.rn.f32 	%f19, %f17, %f18, %f67;
	ld.global.f32 	%f20, [%rd8+-12];
	add.s64 	%rd12, %rd10, %rd11;
	ld.global.f32 	%f21, [%rd12];
	fma.rn.f32 	%f22, %f20, %f21, %f19;
	ld.global.f32 	%f23, [%rd8+-8];
	add.s64 	%rd13, %rd12, %rd11;
	ld.global.f32 	%f24, [%rd13];
	fma.rn.f32 	%f25, %f23, %f24, %f22;
	ld.global.f32 	%f26, [%rd8+-4];
	add.s64 	%rd14, %rd13, %rd11;
	ld.global.f32 	%f27, [%rd14];
	fma.rn.f32 	%f28, %f26, %f27, %f25;
	ld.global.f32 	%f29, [%rd8];
	add.s64 	%rd15, %rd14, %rd11;
	ld.global.f32 	%f30, [%rd15];
	fma.rn.f32 	%f31, %f29, %f30, %f28;
	ld.global.f32 	%f32, [%rd8+4];
	add.s64 	%rd16, %rd15, %rd11;
	ld.global.f32 	%f33, [%rd16];
	fma.rn.f32 	%f34, %f32, %f33, %f31;
	ld.global.f32 	%f35, [%rd8+8];
	add.s64 	%rd17, %rd16, %rd11;
	ld.global.f32 	%f36, [%rd17];
	fma.rn.f32 	%f37, %f35, %f36, %f34;
	ld.global.f32 	%f38, [%rd8+12];
	add.s64 	%rd18, %rd17, %rd11;
	ld.global.f32 	%f39, [%rd18];
	fma.rn.f32 	%f67, %f38, %f39, %f37;
	add.s32 	%r41, %r41, 8;
	add.s32 	%r40, %r40, %r7;
	add.s32 	%r39, %r39, 8;
	setp.ne.s32 	%p6, %r41, 0;
	@%p6 bra 	$L__BB0_4;
$L__BB0_5:
	setp.eq.s32 	%p7, %r4, 0;
	@%p7 bra 	$L__BB0_13;
	and.b32  	%r15, %r22, 3;
	setp.lt.u32 	%p8, %r4, 4;
	@%p8 bra 	$L__BB0_8;
	add.s32 	%r31, %r43, %r3;
	mul.wide.s32 	%rd19, %r31, 4;
	add.s64 	%rd20, %rd2, %rd19;
	ld.global.f32 	%f41, [%rd20];
	mad.lo.s32 	%r32, %r43, %r21, %r1;
	mul.wide.s32 	%rd21, %r32, 4;
	add.s64 	%rd22, %rd1, %rd21;
	ld.global.f32 	%f42, [%rd22];
	fma.rn.f32 	%f43, %f41, %f42, %f67;
	ld.global.f32 	%f44, [%rd20+4];
	mul.wide.s32 	%rd23, %r21, 4;
	add.s64 	%rd24, %rd22, %rd23;
	ld.global.f32 	%f45, [%rd24];
	fma.rn.f32 	%f46, %f44, %f45, %f43;
	ld.global.f32 	%f47, [%rd20+8];
	add.s64 	%rd25, %rd24, %rd23;
	ld.global.f32 	%f48, [%rd25];
	fma.rn.f32 	%f49, %f47, %f48, %f46;
	ld.global.f32 	%f50, [%rd20+12];
	add.s64 	%rd26, %rd25, %rd23;
	ld.global.f32 	%f51, [%rd26];
	fma.rn.f32 	%f67, %f50, %f51, %f49;
	add.s32 	%r43, %r43, 4;
$L__BB0_8:
	setp.eq.s32 	%p9, %r15, 0;
	@%p9 bra 	$L__BB0_13;
	setp.eq.s32 	%p10, %r15, 1;
	@%p10 bra 	$L__BB0_11;
	add.s32 	%r33, %r43, %r3;
	mul.wide.s32 	%rd27, %r33, 4;
	add.s64 	%rd28, %rd2, %rd27;
	ld.global.f32 	%f53, [%rd28];
	mad.lo.s32 	%r34, %r43, %r21, %r1;
	mul.wide.s32 	%rd29, %r34, 4;
	add.s64 	%rd30, %rd1, %rd29;
	ld.global.f32 	%f54, [%rd30];
	fma.rn.f32 	%f55, %f53, %f54, %f67;
	ld.global.f32 	%f56, [%rd28+4];
	mul.wide.s32 	%rd31, %r21, 4;
	add.s64 	%rd32, %rd30, %rd31;
	ld.global.f32 	%f57, [%rd32];
	fma.rn.f32 	%f67, %f56, %f57, %f55;
	add.s32 	%r43, %r43, 2;
$L__BB0_11:
	and.b32  	%r35, %r22, 1;
	setp.eq.b32 	%p11, %r35, 1;
	not.pred 	%p12, %p11;
	@%p12 bra 	$L__BB0_13;
	add.s32 	%r36, %r43, %r3;
	mul.wide.s32 	%rd33, %r36, 4;
	add.s64 	%rd34, %rd2, %rd33;
	ld.global.f32 	%f58, [%rd34];
	mad.lo.s32 	%r37, %r43, %r21, %r1;
	mul.wide.s32 	%rd35, %r37, 4;
	add.s64 	%rd36, %rd1, %rd35;
	ld.global.f32 	%f59, [%rd36];
	fma.rn.f32 	%f67, %f58, %f59, %f67;
$L__BB0_13:
	mad.lo.s32 	%r38, %r21, %r2, %r1;
	cvta.to.global.u64 	%rd37, %rd4;
	mul.wide.s32 	%rd38, %r38, 4;
	add.s64 	%rd39, %rd37, %rd38;
	st.global.f32 	[%rd39], %f67;
$L__BB0_14:
	ret;

}


// ===== COMPILED SASS (sm_100) =====

	.target	sm_100

	.elftype	@"ET_EXEC"


//--------------------- .note.nv.tkinfo           --------------------------
	.section	.note.nv.tkinfo,"",@"SHT_NOTE"
	.sectionflags	@"SHF_NOTE_NV_TKINFO"
	.tkinfo
        /*0018*/ 	.word	0x00000002
        /*0030*/ 	.string	""
        /*0030*/ 	.string	"ptxas"
        /*0030*/ 	.string	"Cuda compilation tools, release 13.0, V13.0.88"
        /*0030*/ 	.string	"Build cuda_13.0.r13.0/compiler.36424714_0"
        /*0030*/ 	.string	"-arch sm_100 -m 64 "



//--------------------- .note.nv.cuinfo           --------------------------
	.section	.note.nv.cuinfo,"",@"SHT_NOTE"
	.sectionflags	@"SHF_NOTE_NV_CUINFO"
        /*0018*/ 	.short	0x0002
        /*001a*/ 	.short	0x0064
        /*001c*/ 	.short	0x0082
	.zero		2


//--------------------- .nv.info                  --------------------------
	.section	.nv.info,"",@"SHT_CUDA_INFO"
	.align	4


	//----- nvinfo : EIATTR_REGCOUNT
	.align		4
        /*0000*/ 	.byte	0x04, 0x2f
        /*0002*/ 	.short	(.L_1 - .L_0)
	.align		4
.L_0:
        /*0004*/ 	.word	index@(_Z20MatrixMultiplyKernelPfS_S_iiii)
        /*0008*/ 	.word	0x00000020


	//----- nvinfo : EIATTR_FRAME_SIZE
	.align		4
.L_1:
        /*000c*/ 	.byte	0x04, 0x11
        /*000e*/ 	.short	(.L_3 - .L_2)
	.align		4
.L_2:
        /*0010*/ 	.word	index@(_Z20MatrixMultiplyKernelPfS_S_iiii)
        /*0014*/ 	.word	0x00000000


	//----- nvinfo : EIATTR_MIN_STACK_SIZE
	.align		4
.L_3:
        /*0018*/ 	.byte	0x04, 0x12
        /*001a*/ 	.short	(.L_5 - .L_4)
	.align		4
.L_4:
        /*001c*/ 	.word	index@(_Z20MatrixMultiplyKernelPfS_S_iiii)
        /*0020*/ 	.word	0x00000000
.L_5:


//--------------------- .nv.compat                --------------------------
	.section	.nv.compat,"",@"SHT_CUDA_COMPAT_INFO"
	.align	4
        /*0000*/ 	.byte	0x02, 0x09, 0x00, 0x00, 0x02, 0x02, 0x01, 0x00, 0x02, 0x05, 0x05, 0x00, 0x03, 0x07, 0x01, 0x01
        /*0010*/ 	.byte	0x02, 0x03, 0x00, 0x00, 0x02, 0x06, 0x01, 0x00, 0x04, 0x0b, 0x08, 0x00, 0x09, 0x00, 0x00, 0x00
        /*0020*/ 	.byte	0x00, 0x00, 0x00, 0x00


//--------------------- .nv.info._Z20MatrixMultiplyKernelPfS_S_iiii --------------------------
	.section	.nv.info._Z20MatrixMultiplyKernelPfS_S_iiii,"",@"SHT_CUDA_INFO"
	.sectionflags	@""
	.align	4


	//----- nvinfo : EIATTR_CUDA_API_VERSION
	.align		4
        /*0000*/ 	.byte	0x04, 0x37
        /*0002*/ 	.short	(.L_7 - .L_6)
.L_6:
        /*0004*/ 	.word	0x00000082


	//----- nvinfo : EIATTR_KPARAM_INFO
	.align		4
.L_7:
        /*0008*/ 	.byte	0x04, 0x17
        /*000a*/ 	.short	(.L_9 - .L_8)
.L_8:
        /*000c*/ 	.word	0x00000000
        /*0010*/ 	.short	0x0006
        /*0012*/ 	.short	0x0024
        /*0014*/ 	.byte	0x00, 0xf0, 0x11, 0x00


	//----- nvinfo : EIATTR_KPARAM_INFO
	.align		4
.L_9:
        /*0018*/ 	.byte	0x04, 0x17
        /*001a*/ 	.short	(.L_11 - .L_10)
.L_10:
        /*001c*/ 	.word	0x00000000
        /*0020*/ 	.short	0x0005
        /*0022*/ 	.short	0x0020
        /*0024*/ 	.byte	0x00, 0xf0, 0x11, 0x00


	//----- nvinfo : EIATTR_KPARAM_INFO
	.align		4
.L_11:
        /*0028*/ 	.byte	0x04, 0x17
        /*002a*/ 	.short	(.L_13 - .L_12)
.L_12:
        /*002c*/ 	.word	0x00000000
        /*0030*/ 	.short	0x0004
        /*0032*/ 	.short	0x001c
        /*0034*/ 	.byte	0x00, 0xf0, 0x11, 0x00


	//----- nvinfo : EIATTR_KPARAM_INFO
	.align		4
.L_13:
        /*0038*/ 	.byte	0x04, 0x17
        /*003a*/ 	.short	(.L_15 - .L_14)
.L_14:
        /*003c*/ 	.word	0x00000000
        /*0040*/ 	.short	0x0003
        /*0042*/ 	.short	0x0018
        /*0044*/ 	.byte	0x00, 0xf0, 0x11, 0x00


	//----- nvinfo : EIATTR_KPARAM_INFO
	.align		4
.L_15:
        /*0048*/ 	.byte	0x04, 0x17
        /*004a*/ 	.short	(.L_17 - .L_16)
.L_16:
        /*004c*/ 	.word	0x00000000
        /*0050*/ 	.short	0x0002
        /*0052*/ 	.short	0x0010
        /*0054*/ 	.byte	0x00, 0xf5, 0x21, 0x00


	//----- nvinfo : EIATTR_KPARAM_INFO
	.align		4
.L_17:
        /*0058*/ 	.byte	0x04, 0x17
        /*005a*/ 	.short	(.L_19 - .L_18)
.L_18:
        /*005c*/ 	.word	0x00000000
        /*0060*/ 	.short	0x0001
        /*0062*/ 	.short	0x0008
        /*0064*/ 	.byte	0x00, 0xf5, 0x21, 0x00


	//----- nvinfo : EIATTR_KPARAM_INFO
	.align		4
.L_19:
        /*0068*/ 	.byte	0x04, 0x17
        /*006a*/ 	.short	(.L_21 - .L_20)
.L_20:
        /*006c*/ 	.word	0x00000000
        /*0070*/ 	.short	0x0000
        /*0072*/ 	.short	0x0000
        /*0074*/ 	.byte	0x00, 0xf5, 0x21, 0x00


	//----- nvinfo : EIATTR_SPARSE_MMA_MASK
	.align		4
.L_21:
        /*0078*/ 	.byte	0x03, 0x50
        /*007a*/ 	.short	0x0000


	//----- nvinfo : EIATTR_MAXREG_COUNT
	.align		4
        /*007c*/ 	.byte	0x03, 0x1b
        /*007e*/ 	.short	0x00ff


	//----- nvinfo : EIATTR_MERCURY_ISA_VERSION
	.align		4
        /*0080*/ 	.byte	0x03, 0x5f
        /*0082*/ 	.short	0x0101


	//----- nvinfo : EIATTR_VRC_CTA_INIT_COUNT
	.align		4
        /*0084*/ 	.byte	0x02, 0x4a
	.zero		1
	.zero		1


	//----- nvinfo : EIATTR_EXIT_INSTR_OFFSETS
	.align		4
        /*0088*/ 	.byte	0x04, 0x1c
        /*008a*/ 	.short	(.L_23 - .L_22)


	//   ....[0]....
.L_22:
        /*008c*/ 	.word	0x000000d0


	//   ....[1]....
        /*0090*/ 	.word	0x00000860


	//----- nvinfo : EIATTR_CBANK_PARAM_SIZE
	.align		4
.L_23:
        /*0094*/ 	.byte	0x03, 0x19
        /*0096*/ 	.short	0x0028


	//----- nvinfo : EIATTR_PARAM_CBANK
	.align		4
        /*0098*/ 	.byte	0x04, 0x0a
        /*009a*/ 	.short	(.L_25 - .L_24)
	.align		4
.L_24:
        /*009c*/ 	.word	index@(.nv.constant0._Z20MatrixMultiplyKernelPfS_S_iiii)
        /*00a0*/ 	.short	0x0380
        /*00a2*/ 	.short	0x0028


	//----- nvinfo : EIATTR_SW_WAR
	.align		4
.L_25:
        /*00a4*/ 	.byte	0x04, 0x36
        /*00a6*/ 	.short	(.L_27 - .L_26)
.L_26:
        /*00a8*/ 	.word	0x00000008
.L_27:


//--------------------- .nv.callgraph             --------------------------
	.section	.nv.callgraph,"",@"SHT_CUDA_CALLGRAPH"
	.align	4
	.sectionentsize	8
	.align		4
        /*0000*/ 	.word	0x00000000
	.align		4
        /*0004*/ 	.word	0xffffffff
	.align		4
        /*0008*/ 	.word	0x00000000
	.align		4
        /*000c*/ 	.word	0xfffffffe
	.align		4
        /*0010*/ 	.word	0x00000000
	.align		4
        /*0014*/ 	.word	0xfffffffd
	.align		4
        /*0018*/ 	.word	0x00000000
	.align		4
        /*001c*/ 	.word	0xfffffffc


//--------------------- .text._Z20MatrixMultiplyKernelPfS_S_iiii --------------------------
	.section	.text._Z20MatrixMultiplyKernelPfS_S_iiii,"ax",@progbits
	.align	128
        .global         _Z20MatrixMultiplyKernelPfS_S_iiii
        .type           _Z20MatrixMultiplyKernelPfS_S_iiii,@function
        .size           _Z20MatrixMultiplyKernelPfS_S_iiii,(.L_x_5 - _Z20MatrixMultiplyKernelPfS_S_iiii)
        .other          _Z20MatrixMultiplyKernelPfS_S_iiii,@"STO_CUDA_ENTRY STV_DEFAULT"
_Z20MatrixMultiplyKernelPfS_S_iiii:
.text._Z20MatrixMultiplyKernelPfS_S_iiii:
[----:B------:R-:W-:Y:S01]  /*0000*/  LDC R1, c[0x0][0x37c] ;  /* 0x0000df00ff017b82 */ /* 0x000fe20000000800 */
[----:B------:R-:W0:Y:S07]  /*0010*/  S2R R0, SR_TID.X ;  /* 0x0000000000007919 */ /* 0x000e2e0000002100 */
[----:B------:R-:W1:Y:S01]  /*0020*/  LDC R15, c[0x0][0x3a0] ;  /* 0x0000e800ff0f7b82 */ /* 0x000e620000000800 */
[----:B------:R-:W0:Y:S01]  /*0030*/  LDCU UR4, c[0x0][0x360] ;  /* 0x00006c00ff0477ac */ /* 0x000e220008000800 */
[----:B------:R-:W0:Y:S01]  /*0040*/  S2R R3, SR_CTAID.X ;  /* 0x0000000000037919 */ /* 0x000e220000002500 */
[----:B------:R-:W2:Y:S01]  /*0050*/  LDCU UR5, c[0x0][0x364] ;  /* 0x00006c80ff0577ac */ /* 0x000ea20008000800 */
[----:B------:R-:W2:Y:S01]  /*0060*/  S2R R14, SR_TID.Y ;  /* 0x00000000000e7919 */ /* 0x000ea20000002200 */
[----:B------:R-:W3:Y:S01]  /*0070*/  LDCU UR6, c[0x0][0x39c] ;  /* 0x00007380ff0677ac */ /* 0x000ee20008000800 */
[----:B------:R-:W2:Y:S01]  /*0080*/  S2R R5, SR_CTAID.Y ;  /* 0x0000000000057919 */ /* 0x000ea20000002600 */
[----:B0-----:R-:W-:-:S05]  /*0090*/  IMAD R0, R3, UR4, R0 ;  /* 0x0000000403007c24 */ /* 0x001fca000f8e0200 */
[----:B-1----:R-:W-:Y:S01]  /*00a0*/  ISETP.GE.AND P0, PT, R0, R15, PT ;  /* 0x0000000f0000720c */ /* 0x002fe20003f06270 */
[----:B--2---:R-:W-:-:S05]  /*00b0*/  IMAD R14, R5, UR5, R14 ;  /* 0x00000005050e7c24 */ /* 0x004fca000f8e020e */
[----:B---3--:R-:W-:-:S13]  /*00c0*/  ISETP.GE.OR P0, PT, R14, UR6, P0 ;  /* 0x000000060e007c0c */ /* 0x008fda0008706670 */
[----:B------:R-:W-:Y:S05]  /*00d0*/  @P0 EXIT ;  /* 0x000000000000094d */ /* 0x000fea0003800000 */
[----:B------:R-:W0:Y:S01]  /*00e0*/  LDC R16, c[0x0][0x3a4] ;  /* 0x0000e900ff107b82 */ /* 0x000e220000000800 */
[----:B------:R-:W1:Y:S01]  /*00f0*/  LDCU.64 UR6, c[0x0][0x358] ;  /* 0x00006b00ff0677ac */ /* 0x000e620008000a00 */
[----:B------:R-:W-:Y:S01]  /*0100*/  HFMA2 R26, -RZ, RZ, 0, 0 ;  /* 0x00000000ff1a7431 */ /* 0x000fe200000001ff */
[----:B0-----:R-:W-:-:S13]  /*0110*/  ISETP.GE.AND P0, PT, R16, 0x1, PT ;  /* 0x000000011000780c */ /* 0x001fda0003f06270 */
[----:B-1----:R-:W-:Y:S05]  /*0120*/  @!P0 BRA `(.L_x_0) ;  /* 0x0000000400bc8947 */ /* 0x002fea0003800000 */
[----:B------:R-:W0:Y:S01]  /*0130*/  LDCU UR4, c[0x0][0x398] ;  /* 0x00007300ff0477ac */ /* 0x000e220008000800 */
[C---:B------:R-:W-:Y:S02]  /*0140*/  ISETP.GE.U32.AND P1, PT, R16.reuse, 0x8, PT ;  /* 0x000000081000780c */ /* 0x040fe40003f26070 */
[----:B------:R-:W-:Y:S02]  /*0150*/  LOP3.LUT R25, R16, 0x7, RZ, 0xc0, !PT ;  /* 0x0000000710197812 */ /* 0x000fe400078ec0ff */
[----:B------:R-:W-:Y:S02]  /*0160*/  MOV R26, RZ ;  /* 0x000000ff001a7202 */ /* 0x000fe40000000f00 */
[----:B------:R-:W-:Y:S02]  /*0170*/  ISETP.NE.AND P0, PT, R25, RZ, PT ;  /* 0x000000ff1900720c */ /* 0x000fe40003f05270 */
[----:B------:R-:W-:Y:S01]  /*0180*/  MOV R18, RZ ;  /* 0x000000ff00127202 */ /* 0x000fe20000000f00 */
[----:B0-----:R-:W-:-:S04]  /*0190*/  IMAD R19, R14, UR4, RZ ;  /* 0x000000040e137c24 */ /* 0x001fc8000f8e02ff */
[----:B------:R-:W-:Y:S06]  /*01a0*/  @!P1 BRA `(.L_x_1) ;  /* 0x0000000000c49947 */ /* 0x000fec0003800000 */
[----:B------:R-:W0:Y:S01]  /*01b0*/  LDCU.64 UR4, c[0x0][0x380] ;  /* 0x00007000ff0477ac */ /* 0x000e220008000a00 */
[----:B------:R-:W-:Y:S02]  /*01c0*/  LOP3.LUT R18, R16, 0x7ffffff8, RZ, 0xc0, !PT ;  /* 0x7ffffff810127812 */ /* 0x000fe400078ec0ff */
[----:B------:R-:W-:Y:S02]  /*01d0*/  MOV R26, RZ ;  /* 0x000000ff001a7202 */ /* 0x000fe40000000f00 */
[----:B------:R-:W-:Y:S02]  /*01e0*/  MOV R17, R19 ;  /* 0x0000001300117202 */ /* 0x000fe40000000f00 */
[----:B------:R-:W-:Y:S02]  /*01f0*/  MOV R22, R0 ;  /* 0x0000000000167202 */ /* 0x000fe40000000f00 */
[----:B------:R-:W-:Y:S01]  /*0200*/  IADD3 R20, PT, PT, -R18, RZ, RZ ;  /* 0x000000ff12147210 */ /* 0x000fe20007ffe1ff */
[----:B0-----:R-:W-:-:S04]  /*0210*/  UIADD3 UR4, UP0, UPT, UR4, 0x10, URZ ;  /* 0x0000001004047890 */ /* 0x001fc8000ff1e0ff */
[----:B------:R-:W-:-:S12]  /*0220*/  UIADD3.X UR5, UPT, UPT, URZ, UR5, URZ, UP0, !UPT ;  /* 0x00000005ff057290 */ /* 0x000fd800087fe4ff */
.L_x_2:
[----:B------:R-:W0:Y:S01]  /*0230*/  LDC.64 R12, c[0x0][0x388] ;  /* 0x0000e200ff0c7b82 */ /* 0x000e220000000a00 */
[----:B------:R-:W-:Y:S02]  /*0240*/  MOV R2, UR4 ;  /* 0x0000000400027c02 */ /* 0x000fe40008000f00 */
[----:B------:R-:W-:-:S03]  /*0250*/  MOV R3, UR5 ;  /* 0x0000000500037c02 */ /* 0x000fc60008000f00 */
[----:B------:R-:W-:-:S05]  /*0260*/  IMAD.WIDE R2, R17, 0x4, R2 ;  /* 0x0000000411027825 */ /* 0x000fca00078e0202 */
[----:B------:R-:W2:Y:S04]  /*0270*/  LDG.E R21, desc[UR6][R2.64+-0x10] ;  /* 0xfffff00602157981 */ /* 0x000ea8000c1e1900 */
[----:B------:R-:W3:Y:S04]  /*0280*/  LDG.E R23, desc[UR6][R2.64+-0xc] ;  /* 0xfffff40602177981 */ /* 0x000ee8000c1e1900 */
[----:B------:R-:W4:Y:S01]  /*0290*/  LDG.E R29, desc[UR6][R2.64+-0x8] ;  /* 0xfffff806021d7981 */ /* 0x000f22000c1e1900 */
[----:B0-----:R-:W-:-:S05]  /*02a0*/  IMAD.WIDE R12, R22, 0x4, R12 ;  /* 0x00000004160c7825 */ /* 0x001fca00078e020c */
[----:B------:R0:W2:Y:S01]  /*02b0*/  LDG.E R24, desc[UR6][R12.64] ;  /* 0x000000060c187981 */ /* 0x0000a2000c1e1900 */
[----:B------:R-:W-:-:S04]  /*02c0*/  IMAD.WIDE R10, R15, 0x4, R12 ;  /* 0x000000040f0a7825 */ /* 0x000fc800078e020c */
[C---:B------:R-:W-:Y:S02]  /*02d0*/  IMAD.WIDE R4, R15.reuse, 0x4, R10 ;  /* 0x000000040f047825 */ /* 0x040fe400078e020a */
[----:B------:R-:W3:Y:S02]  /*02e0*/  LDG.E R10, desc[UR6][R10.64] ;  /* 0x000000060a0a7981 */ /* 0x000ee4000c1e1900 */
[C---:B------:R-:W-:Y:S02]  /*02f0*/  IMAD.WIDE R6, R15.reuse, 0x4, R4 ;  /* 0x000000040f067825 */ /* 0x040fe400078e0204 */
[----:B------:R1:W4:Y:S02]  /*0300*/  LDG.E R28, desc[UR6][R4.64] ;  /* 0x00000006041c7981 */ /* 0x000324000c1e1900 */
[C---:B------:R-:W-:Y:S02]  /*0310*/  IMAD.WIDE R8, R15.reuse, 0x4, R6 ;  /* 0x000000040f087825 */ /* 0x040fe400078e0206 */
[----:B------:R-:W5:Y:S02]  /*0320*/  LDG.E R6, desc[UR6][R6.64] ;  /* 0x0000000606067981 */ /* 0x000f64000c1e1900 */
[----:B0-----:R-:W-:-:S05]  /*0330*/  IMAD.WIDE R12, R15, 0x4, R8 ;  /* 0x000000040f0c7825 */ /* 0x001fca00078e0208 */
[----:B------:R-:W5:Y:S04]  /*0340*/  LDG.E R11, desc[UR6][R12.64] ;  /* 0x000000060c0b7981 */ /* 0x000f68000c1e1900 */
[----:B------:R-:W5:Y:S04]  /*0350*/  LDG.E R7, desc[UR6][R8.64] ;  /* 0x0000000608077981 */ /* 0x000f68000c1e1900 */
[----:B------:R-:W5:Y:S04]  /*0360*/  LDG.E R9, desc[UR6][R2.64+-0x4] ;  /* 0xfffffc0602097981 */ /* 0x000f68000c1e1900 */
[----:B------:R-:W5:Y:S01]  /*0370*/  LDG.E R8, desc[UR6][R2.64+0x8] ;  /* 0x0000080602087981 */ /* 0x000f62000c1e1900 */
[----:B--2---:R-:W-:Y:S01]  /*0380*/  FFMA R24, R21, R24, R26 ;  /* 0x0000001815187223 */ /* 0x004fe2000000001a */
[----:B------:R-:W-:-:S02]  /*0390*/  IMAD.WIDE R26, R15, 0x4, R12 ;  /* 0x000000040f1a7825 */ /* 0x000fc400078e020c */
[----:B------:R-:W2:Y:S04]  /*03a0*/  LDG.E R21, desc[UR6][R2.64] ;  /* 0x0000000602157981 */ /* 0x000ea8000c1e1900 */
[----:B------:R-:W2:Y:S01]  /*03b0*/  LDG.E R12, desc[UR6][R2.64+0x4] ;  /* 0x00000406020c7981 */ /* 0x000ea2000c1e1900 */
[----:B-1----:R-:W-:-:S03]  /*03c0*/  IMAD.WIDE R4, R15, 0x4, R26 ;  /* 0x000000040f047825 */ /* 0x002fc600078e021a */
[----:B------:R-:W2:Y:S04]  /*03d0*/  LDG.E R13, desc[UR6][R2.64+0xc] ;  /* 0x00000c06020d7981 */ /* 0x000ea8000c1e1900 */
[----:B------:R-:W2:Y:S04]  /*03e0*/  LDG.E R4, desc[UR6][R4.64] ;  /* 0x0000000604047981 */ /* 0x000ea8000c1e1900 */
[----:B------:R-:W2:Y:S01]  /*03f0*/  LDG.E R3, desc[UR6][R26.64] ;  /* 0x000000061a037981 */ /* 0x000ea2000c1e1900 */
[----:B---3--:R-:W-:Y:S01]  /*0400*/  FFMA R10, R23, R10, R24 ;  /* 0x0000000a170a7223 */ /* 0x008fe20000000018 */
[----:B------:R-:W-:-:S03]  /*0410*/  IADD3 R20, PT, PT, R20, 0x8, RZ ;  /* 0x0000000814147810 */ /* 0x000fc60007ffe0ff */
[----:B----4-:R-:W-:Y:S01]  /*0420*/  FFMA R10, R29, R28, R10 ;  /* 0x0000001c1d0a7223 */ /* 0x010fe2000000000a */
[----:B------:R-:W-:Y:S02]  /*0430*/  ISETP.NE.AND P1, PT, R20, RZ, PT ;  /* 0x000000ff1400720c */ /* 0x000fe40003f25270 */
[----:B------:R-:W-:Y:S01]  /*0440*/  LEA R22, R15, R22, 0x3 ;  /* 0x000000160f167211 */ /* 0x000fe200078e18ff */
[----:B-----5:R-:W-:Y:S01]  /*0450*/  FFMA R6, R9, R6, R10 ;  /* 0x0000000609067223 */ /* 0x020fe2000000000a */
[----:B------:R-:W-:-:S03]  /*0460*/  IADD3 R17, PT, PT, R17, 0x8, RZ ;  /* 0x0000000811117810 */ /* 0x000fc60007ffe0ff */
[----:B--2---:R-:W-:-:S04]  /*0470*/  FFMA R7, R21, R7, R6 ;  /* 0x0000000715077223 */ /* 0x004fc80000000006 */
[----:B------:R-:W-:-:S04]  /*0480*/  FFMA R7, R12, R11, R7 ;  /* 0x0000000b0c077223 */ /* 0x000fc80000000007 */
[----:B------:R-:W-:-:S04]  /*0490*/  FFMA R8, R8, R3, R7 ;  /* 0x0000000308087223 */ /* 0x000fc80000000007 */
[----:B------:R-:W-:Y:S01]  /*04a0*/  FFMA R26, R13, R4, R8 ;  /* 0x000000040d1a7223 */ /* 0x000fe20000000008 */
[----:B------:R-:W-:Y:S06]  /*04b0*/  @P1 BRA `(.L_x_2) ;  /* 0xfffffffc005c1947 */ /* 0x000fec000383ffff */
.L_x_1:
[----:B------:R-:W-:Y:S05]  /*04c0*/  @!P0 BRA `(.L_x_0) ;  /* 0x0000000000d48947 */ /* 0x000fea0003800000 */
[----:B------:R-:W-:Y:S02]  /*04d0*/  ISETP.GE.U32.AND P0, PT, R25, 0x4, PT ;  /* 0x000000041900780c */ /* 0x000fe40003f06070 */
[----:B------:R-:W-:-:S04]  /*04e0*/  LOP3.LUT R12, R16, 0x3, RZ, 0xc0, !PT ;  /* 0x00000003100c7812 */ /* 0x000fc800078ec0ff */
[----:B------:R-:W-:-:S07]  /*04f0*/  ISETP.NE.AND P1, PT, R12, RZ, PT ;  /* 0x000000ff0c00720c */ /* 0x000fce0003f25270 */
[----:B------:R-:W-:Y:S06]  /*0500*/  @!P0 BRA `(.L_x_3) ;  /* 0x0000000000588947 */ /* 0x000fec0003800000 */
[----:B------:R-:W0:Y:S01]  /*0510*/  LDC.64 R8, c[0x0][0x388] ;  /* 0x0000e200ff087b82 */ /* 0x000e220000000a00 */
[----:B------:R-:W-:Y:S01]  /*0520*/  IMAD R7, R18, R15, R0 ;  /* 0x0000000f12077224 */ /* 0x000fe200078e0200 */
[----:B------:R-:W-:-:S06]  /*0530*/  IADD3 R5, PT, PT, R19, R18, RZ ;  /* 0x0000001213057210 */ /* 0x000fcc0007ffe0ff */
[----:B------:R-:W1:Y:S01]  /*0540*/  LDC.64 R2, c[0x0][0x380] ;  /* 0x0000e000ff027b82 */ /* 0x000e620000000a00 */
[----:B0-----:R-:W-:-:S04]  /*0550*/  IMAD.WIDE R8, R7, 0x4, R8 ;  /* 0x0000000407087825 */ /* 0x001fc800078e0208 */
[----:B------:R-:W-:Y:S02]  /*0560*/  IMAD.WIDE R10, R15, 0x4, R8 ;  /* 0x000000040f0a7825 */ /* 0x000fe400078e0208 */
[----:B------:R-:W2:Y:S02]  /*0570*/  LDG.E R8, desc[UR6][R8.64] ;  /* 0x0000000608087981 */ /* 0x000ea4000c1e1900 */
[----:B-1----:R-:W-:-:S04]  /*0580*/  IMAD.WIDE R2, R5, 0x4, R2 ;  /* 0x0000000405027825 */ /* 0x002fc800078e0202 */
[C---:B------:R-:W-:Y:S01]  /*0590*/  IMAD.WIDE R4, R15.reuse, 0x4, R10 ;  /* 0x000000040f047825 */ /* 0x040fe200078e020a */
[----:B------:R-:W2:Y:S04]  /*05a0*/  LDG.E R13, desc[UR6][R2.64] ;  /* 0x00000006020d7981 */ /* 0x000ea8000c1e1900 */
[----:B------:R-:W3:Y:S01]  /*05b0*/  LDG.E R10, desc[UR6][R10.64] ;  /* 0x000000060a0a7981 */ /* 0x000ee2000c1e1900 */
[----:B------:R-:W-:-:S03]  /*05c0*/  IMAD.WIDE R6, R15, 0x4, R4 ;  /* 0x000000040f067825 */ /* 0x000fc600078e0204 */
[----:B------:R-:W3:Y:S04]  /*05d0*/  LDG.E R20, desc[UR6][R2.64+0x4] ;  /* 0x0000040602147981 */ /* 0x000ee8000c1e1900 */
[----:B------:R-:W4:Y:S04]  /*05e0*/  LDG.E R17, desc[UR6][R4.64] ;  /* 0x0000000604117981 */ /* 0x000f28000c1e1900 */
[----:B------:R-:W4:Y:S04]  /*05f0*/  LDG.E R22, desc[UR6][R2.64+0x8] ;  /* 0x0000080602167981 */ /* 0x000f28000c1e1900 */
[----:B------:R-:W5:Y:S04]  /*0600*/  LDG.E R24, desc[UR6][R2.64+0xc] ;  /* 0x00000c0602187981 */ /* 0x000f68000c1e1900 */
[----:B------:R-:W5:Y:S01]  /*0610*/  LDG.E R6, desc[UR6][R6.64] ;  /* 0x0000000606067981 */ /* 0x000f62000c1e1900 */
[----:B------:R-:W-:Y:S01]  /*0620*/  IADD3 R18, PT, PT, R18, 0x4, RZ ;  /* 0x0000000412127810 */ /* 0x000fe20007ffe0ff */
[----:B--2---:R-:W-:-:S04]  /*0630*/  FFMA R13, R13, R8, R26 ;  /* 0x000000080d0d7223 */ /* 0x004fc8000000001a */
[----:B---3--:R-:W-:-:S04]  /*0640*/  FFMA R13, R20, R10, R13 ;  /* 0x0000000a140d7223 */ /* 0x008fc8000000000d */
[----:B----4-:R-:W-:-:S04]  /*0650*/  FFMA R13, R22, R17, R13 ;  /* 0x00000011160d7223 */ /* 0x010fc8000000000d */
[----:B-----5:R-:W-:-:S07]  /*0660*/  FFMA R26, R24, R6, R13 ;  /* 0x00000006181a7223 */ /* 0x020fce000000000d */
.L_x_3:
[----:B------:R-:W-:Y:S05]  /*0670*/  @!P1 BRA `(.L_x_0) ;  /* 0x0000000000689947 */ /* 0x000fea0003800000 */
[----:B------:R-:W0:Y:S01]  /*0680*/  LDC.64 R8, c[0x0][0x388] ;  /* 0x0000e200ff087b82 */ /* 0x000e220000000a00 */
[----:B------:R-:W-:Y:S02]  /*0690*/  ISETP.NE.AND P0, PT, R12, 0x1, PT ;  /* 0x000000010c00780c */ /* 0x000fe40003f05270 */
[----:B------:R-:W-:-:S04]  /*06a0*/  LOP3.LUT R16, R16, 0x1, RZ, 0xc0, !PT ;  /* 0x0000000110107812 */ /* 0x000fc800078ec0ff */
[----:B------:R-:W-:Y:S01]  /*06b0*/  ISETP.NE.U32.AND P1, PT, R16, 0x1, PT ;  /* 0x000000011000780c */ /* 0x000fe20003f25070 */
[----:B------:R-:W1:Y:S06]  /*06c0*/  LDC.64 R6, c[0x0][0x380] ;  /* 0x0000e000ff067b82 */ /* 0x000e6c0000000a00 */
[C---:B------:R-:W-:Y:S01]  /*06d0*/  @P0 IMAD R13, R18.reuse, R15, R0 ;  /* 0x0000000f120d0224 */ /* 0x040fe200078e0200 */
[----:B------:R-:W-:Y:S01]  /*06e0*/  @P0 IADD3 R11, PT, PT, R19, R18, RZ ;  /* 0x00000012130b0210 */ /* 0x000fe20007ffe0ff */
[----:B------:R-:W2:Y:S01]  /*06f0*/  LDC.64 R4, c[0x0][0x380] ;  /* 0x0000e000ff047b82 */ /* 0x000ea20000000a00 */
[----:B------:R-:W-:-:S04]  /*0700*/  @P0 IADD3 R18, PT, PT, R18, 0x2, RZ ;  /* 0x0000000212120810 */ /* 0x000fc80007ffe0ff */
[----:B------:R-:W-:-:S03]  /*0710*/  @!P1 IADD3 R19, PT, PT, R19, R18, RZ ;  /* 0x0000001213139210 */ /* 0x000fc60007ffe0ff */
[----:B------:R-:W3:Y:S01]  /*0720*/  LDC.64 R2, c[0x0][0x388] ;  /* 0x0000e200ff027b82 */ /* 0x000ee20000000a00 */
[----:B0-----:R-:W-:-:S04]  /*0730*/  @P0 IMAD.WIDE R8, R13, 0x4, R8 ;  /* 0x000000040d080825 */ /* 0x001fc800078e0208 */
[----:B------:R-:W-:Y:S01]  /*0740*/  @!P1 IMAD R13, R18, R15, R0 ;  /* 0x0000000f120d9224 */ /* 0x000fe200078e0200 */
[----:B------:R-:W4:Y:S01]  /*0750*/  @P0 LDG.E R12, desc[UR6][R8.64] ;  /* 0x00000006080c0981 */ /* 0x000f22000c1e1900 */
[----:B-1----:R-:W-:-:S04]  /*0760*/  @P0 IMAD.WIDE R6, R11, 0x4, R6 ;  /* 0x000000040b060825 */ /* 0x002fc800078e0206 */
[----:B------:R-:W-:Y:S01]  /*0770*/  @P0 IMAD.WIDE R10, R15, 0x4, R8 ;  /* 0x000000040f0a0825 */ /* 0x000fe200078e0208 */
[----:B------:R-:W4:Y:S03]  /*0780*/  @P0 LDG.E R17, desc[UR6][R6.64] ;  /* 0x0000000606110981 */ /* 0x000f26000c1e1900 */
[----:B--2---:R-:W-:Y:S01]  /*0790*/  @!P1 IMAD.WIDE R4, R19, 0x4, R4 ;  /* 0x0000000413049825 */ /* 0x004fe200078e0204 */
[----:B------:R-:W2:Y:S04]  /*07a0*/  @P0 LDG.E R21, desc[UR6][R6.64+0x4] ;  /* 0x0000040606150981 */ /* 0x000ea8000c1e1900 */
[----:B------:R-:W2:Y:S01]  /*07b0*/  @P0 LDG.E R10, desc[UR6][R10.64] ;  /* 0x000000060a0a0981 */ /* 0x000ea2000c1e1900 */
[----:B---3--:R-:W-:-:S03]  /*07c0*/  @!P1 IMAD.WIDE R2, R13, 0x4, R2 ;  /* 0x000000040d029825 */ /* 0x008fc600078e0202 */
[----:B------:R-:W3:Y:S04]  /*07d0*/  @!P1 LDG.E R5, desc[UR6][R4.64] ;  /* 0x0000000604059981 */ /* 0x000ee8000c1e1900 */
[----:B------:R-:W3:Y:S01]  /*07e0*/  @!P1 LDG.E R2, desc[UR6][R2.64] ;  /* 0x0000000602029981 */ /* 0x000ee2000c1e1900 */
[----:B----4-:R-:W-:-:S04]  /*07f0*/  @P0 FFMA R12, R17, R12, R26 ;  /* 0x0000000c110c0223 */ /* 0x010fc8000000001a */
[----:B--2---:R-:W-:-:S04]  /*0800*/  @P0 FFMA R26, R21, R10, R12 ;  /* 0x0000000a151a0223 */ /* 0x004fc8000000000c */
[----:B---3--:R-:W-:-:S07]  /*0810*/  @!P1 FFMA R26, R5, R2, R26 ;  /* 0x00000002051a9223 */ /* 0x008fce000000001a */
.L_x_0:
[----:B------:R-:W0:Y:S01]  /*0820*/  LDC.64 R2, c[0x0][0x390] ;  /* 0x0000e400ff027b82 */ /* 0x000e220000000a00 */
[----:B------:R-:W-:-:S04]  /*0830*/  IMAD R15, R14, R15, R0 ;  /* 0x0000000f0e0f7224 */ /* 0x000fc800078e0200 */
[----:B0-----:R-:W-:-:S05]  /*0840*/  IMAD.WIDE R2, R15, 0x4, R2 ;  /* 0x000000040f027825 */ /* 0x001fca00078e0202 */
[----:B------:R-:W-:Y:S01]  /*0850*/  STG.E desc[UR6][R2.64], R26 ;  /* 0x0000001a02007986 */ /* 0x000fe2000c101906 */
[----:B------:R-:W-:Y:S05]  /*0860*/  EXIT ;  /* 0x000000000000794d */ /* 0x000fea0003800000 */
.L_x_4:
[----:B------:R-:W-:-:S00]  /*0870*/  BRA `(.L_x_4) ;  /* 0xfffffffc00fc7947 */ /* 0x000fc0000383ffff */
[----:B------:R-:W-:-:S00]  /*0880*/  NOP ;  /* 0x0000000000007918 */ /* 0x000fc00000000000 */
[----:B------:R-:W-:-:S00]  /*0890*/  NOP ;  /* 0x0000000000007918 */ /* 0x000fc00000000000 */
[----:B------:R-:W-:-:S00]  /*08a0*/  NOP ;  /* 0x0000000000007918 */ /* 0x000fc00000000000 */
[----:B------:R-:W-:-:S00]  /*08b0*/  NOP ;  /* 0x0000000000007918 */ /* 0x000fc00000000000 */
[----:B------:R-:W-:-:S00]  /*08c0*/  NOP ;  /* 0x0000000000007918 */ /* 0x000fc00000000000 */
[----:B------:R-:W-:-:S00]  /*08d0*/  NOP ;  /* 0x0000000000007918 */ /* 0x000fc00000000000 */
[----:B------:R-:W-:-:S00]  /*08e0*/  NOP ;  /* 0x0000000000007918 */ /* 0x000fc00000000000 */
[----:B------:R-:W-:-:S00]  /*08f0*/  NOP ;  /* 0x0000000000007918 */ /* 0x000fc00000000000 */
.L_x_5:


//--------------------- .nv.shared.reserved.0     --------------------------
	.section	.nv.shared.reserved.0,"aw",@nobits
	.weak		__nv_reservedSMEM_offset_0_alias
	.size		__nv_reservedSMEM_offset_0_alias, 0, 64
	.other		__nv_reservedSMEM_offset_0_alias,@"STO_CUDA_RESERVED_SHARED STV_DEFAULT"
__nv_reservedSMEM_offset_0_alias:
	.zero		0
	.zero		64


//--------------------- .nv.constant0._Z20MatrixMultiplyKernelPfS_S_iiii --------------------------
	.section	.nv.constant0._Z20MatrixMultiplyKernelPfS_S_iiii,"a",@progbits
	.sectionflags	@""
	.align	4
.nv.constant0._Z20MatrixMultiplyKernelPfS_S_iiii:
	.zero		936


//--------------------- SYMBOLS --------------------------

	.type		.nv.reservedSmem.offset0,@object
	.size		.nv.reservedSmem.offset0,0x4
